//
// Generated by NVIDIA NVVM Compiler
//
// Compiler Build ID: CL-36424714
// Cuda compilation tools, release 13.0, V13.0.88
// Based on NVVM 20.0.0
//

.version 9.0
.target sm_100
.address_size 64

	// .globl	_Z24HorizontalConvolutionGPUPKhiiPi

.visible .entry _Z24HorizontalConvolutionGPUPKhiiPi(
	.param .u64 .ptr .align 1 _Z24HorizontalConvolutionGPUPKhiiPi_param_0,
	.param .u32 _Z24HorizontalConvolutionGPUPKhiiPi_param_1,
	.param .u32 _Z24HorizontalConvolutionGPUPKhiiPi_param_2,
	.param .u64 .ptr .align 1 _Z24HorizontalConvolutionGPUPKhiiPi_param_3
)
{
	.reg .pred 	%p<4>;
	.reg .b32 	%r<21>;
	.reg .b64 	%rd<17>;

	ld.param.u64 	%rd3, [_Z24HorizontalConvolutionGPUPKhiiPi_param_0];
	ld.param.u32 	%r4, [_Z24HorizontalConvolutionGPUPKhiiPi_param_1];
	ld.param.u32 	%r3, [_Z24HorizontalConvolutionGPUPKhiiPi_param_2];
	ld.param.u64 	%rd4, [_Z24HorizontalConvolutionGPUPKhiiPi_param_3];
	cvta.to.global.u64 	%rd1, %rd4;
	cvta.to.global.u64 	%rd2, %rd3;
	mov.u32 	%r5, %ctaid.y;
	mov.u32 	%r6, %ntid.y;
	mov.u32 	%r7, %tid.y;
	mad.lo.s32 	%r1, %r5, %r6, %r7;
	mov.u32 	%r8, %ctaid.x;
	mov.u32 	%r9, %ntid.x;
	mov.u32 	%r10, %tid.x;
	mad.lo.s32 	%r2, %r8, %r9, %r10;
	setp.ge.s32 	%p1, %r1, %r4;
	@%p1 bra 	$L__BB0_6;
	setp.ne.s32 	%p2, %r2, 0;
	@%p2 bra 	$L__BB0_3;
	mul.lo.s32 	%r19, %r3, %r1;
	cvt.s64.s32 	%rd13, %r19;
	add.s64 	%rd14, %rd2, %rd13;
	ld.global.u8 	%r20, [%rd14+1];
	mul.wide.s32 	%rd15, %r19, 4;
	add.s64 	%rd16, %rd1, %rd15;
	st.global.u32 	[%rd16], %r20;
	bra.uni 	$L__BB0_6;
$L__BB0_3:
	add.s32 	%r11, %r3, -1;
	setp.ge.s32 	%p3, %r2, %r11;
	@%p3 bra 	$L__BB0_5;
	mad.lo.s32 	%r15, %r3, %r1, %r2;
	cvt.s64.s32 	%rd9, %r15;
	add.s64 	%rd10, %rd2, %rd9;
	ld.global.u8 	%r16, [%rd10+1];
	ld.global.u8 	%r17, [%rd10+-1];
	sub.s32 	%r18, %r16, %r17;
	mul.wide.s32 	%rd11, %r15, 4;
	add.s64 	%rd12, %rd1, %rd11;
	st.global.u32 	[%rd12], %r18;
	bra.uni 	$L__BB0_6;
$L__BB0_5:
	mad.lo.s32 	%r12, %r3, %r1, %r3;
	cvt.s64.s32 	%rd5, %r12;
	add.s64 	%rd6, %rd2, %rd5;
	ld.global.u8 	%r13, [%rd6+-2];
	neg.s32 	%r14, %r13;
	mul.wide.s32 	%rd7, %r12, 4;
	add.s64 	%rd8, %rd1, %rd7;
	st.global.u32 	[%rd8+-4], %r14;
$L__BB0_6:
	ret;

}
	// .globl	_Z22VerticalConvolutionGPUPKhiiPi
.visible .entry _Z22VerticalConvolutionGPUPKhiiPi(
	.param .u64 .ptr .align 1 _Z22VerticalConvolutionGPUPKhiiPi_param_0,
	.param .u32 _Z22VerticalConvolutionGPUPKhiiPi_param_1,
	.param .u32 _Z22VerticalConvolutionGPUPKhiiPi_param_2,
	.param .u64 .ptr .align 1 _Z22VerticalConvolutionGPUPKhiiPi_param_3
)
{
	.reg .pred 	%p<4>;
	.reg .b32 	%r<27>;
	.reg .b64 	%rd<19>;

	ld.param.u64 	%rd3, [_Z22VerticalConvolutionGPUPKhiiPi_param_0];
	ld.param.u32 	%r3, [_Z22VerticalConvolutionGPUPKhiiPi_param_1];
	ld.param.u32 	%r4, [_Z22VerticalConvolutionGPUPKhiiPi_param_2];
	ld.param.u64 	%rd4, [_Z22VerticalConvolutionGPUPKhiiPi_param_3];
	cvta.to.global.u64 	%rd1, %rd4;
	cvta.to.global.u64 	%rd2, %rd3;
	mov.u32 	%r5, %ctaid.y;
	mov.u32 	%r6, %ntid.y;
	mov.u32 	%r7, %tid.y;
	mad.lo.s32 	%r1, %r5, %r6, %r7;
	mov.u32 	%r8, %ctaid.x;
	mov.u32 	%r9, %ntid.x;
	mov.u32 	%r10, %tid.x;
	mad.lo.s32 	%r2, %r8, %r9, %r10;
	setp.ge.s32 	%p1, %r2, %r4;
	@%p1 bra 	$L__BB1_6;
	setp.ne.s32 	%p2, %r1, 0;
	@%p2 bra 	$L__BB1_3;
	add.s32 	%r25, %r4, %r2;
	cvt.s64.s32 	%rd15, %r25;
	add.s64 	%rd16, %rd2, %rd15;
	ld.global.u8 	%r26, [%rd16];
	mul.wide.s32 	%rd17, %r2, 4;
	add.s64 	%rd18, %rd1, %rd17;
	st.global.u32 	[%rd18], %r26;
	bra.uni 	$L__BB1_6;
$L__BB1_3:
	add.s32 	%r11, %r3, -1;
	setp.ge.s32 	%p3, %r1, %r11;
	@%p3 bra 	$L__BB1_5;
	mad.lo.s32 	%r17, %r4, %r1, %r4;
	add.s32 	%r18, %r17, %r2;
	cvt.s64.s32 	%rd9, %r18;
	add.s64 	%rd10, %rd2, %rd9;
	ld.global.u8 	%r19, [%rd10];
	add.s32 	%r20, %r1, -1;
	mad.lo.s32 	%r21, %r4, %r20, %r2;
	cvt.s64.s32 	%rd11, %r21;
	add.s64 	%rd12, %rd2, %rd11;
	ld.global.u8 	%r22, [%rd12];
	sub.s32 	%r23, %r19, %r22;
	add.s32 	%r24, %r21, %r4;
	mul.wide.s32 	%rd13, %r24, 4;
	add.s64 	%rd14, %rd1, %rd13;
	st.global.u32 	[%rd14], %r23;
	bra.uni 	$L__BB1_6;
$L__BB1_5:
	add.s32 	%r12, %r3, -2;
	mad.lo.s32 	%r13, %r12, %r4, %r2;
	cvt.s64.s32 	%rd5, %r13;
	add.s64 	%rd6, %rd2, %rd5;
	ld.global.u8 	%r14, [%rd6];
	neg.s32 	%r15, %r14;
	add.s32 	%r16, %r13, %r4;
	mul.wide.s32 	%rd7, %r16, 4;
	add.s64 	%rd8, %rd1, %rd7;
	st.global.u32 	[%rd8], %r15;
$L__BB1_6:
	ret;

}


// ===== COMPILED SASS (sm_100) =====

	.target	sm_100

	.elftype	@"ET_EXEC"


//--------------------- .note.nv.tkinfo           --------------------------
	.section	.note.nv.tkinfo,"",@"SHT_NOTE"
	.sectionflags	@"SHF_NOTE_NV_TKINFO"
	.tkinfo
        /*0018*/ 	.word	0x00000002
        /*0030*/ 	.string	""
        /*0030*/ 	.string	"ptxas"
        /*0030*/ 	.string	"Cuda compilation tools, release 13.0, V13.0.88"
        /*0030*/ 	.string	"Build cuda_13.0.r13.0/compiler.36424714_0"
        /*0030*/ 	.string	"-arch sm_100 -m 64 "



//--------------------- .note.nv.cuinfo           --------------------------
	.section	.note.nv.cuinfo,"",@"SHT_NOTE"
	.sectionflags	@"SHF_NOTE_NV_CUINFO"
        /*0018*/ 	.short	0x0002
        /*001a*/ 	.short	0x0064
        /*001c*/ 	.short	0x0082
	.zero		2


//--------------------- .nv.info                  --------------------------
	.section	.nv.info,"",@"SHT_CUDA_INFO"
	.align	4


	//----- nvinfo : EIATTR_REGCOUNT
	.align		4
        /*0000*/ 	.byte	0x04, 0x2f
        /*0002*/ 	.short	(.L_1 - .L_0)
	.align		4
.L_0:
        /*0004*/ 	.word	index@(_Z24HorizontalConvolutionGPUPKhiiPi)
        /*0008*/ 	.word	0x0000000c


	//----- nvinfo : EIATTR_FRAME_SIZE
	.align		4
.L_1:
        /*000c*/ 	.byte	0x04, 0x11
        /*000e*/ 	.short	(.L_3 - .L_2)
	.align		4
.L_2:
        /*0010*/ 	.word	index@(_Z24HorizontalConvolutionGPUPKhiiPi)
        /*0014*/ 	.word	0x00000000


	//----- nvinfo : EIATTR_REGCOUNT
	.align		4
.L_3:
        /*0018*/ 	.byte	0x04, 0x2f
        /*001a*/ 	.short	(.L_5 - .L_4)
	.align		4
.L_4:
        /*001c*/ 	.word	index@(_Z22VerticalConvolutionGPUPKhiiPi)
        /*0020*/ 	.word	0x0000000c


	//----- nvinfo : EIATTR_FRAME_SIZE
	.align		4
.L_5:
        /*0024*/ 	.byte	0x04, 0x11
        /*0026*/ 	.short	(.L_7 - .L_6)
	.align		4
.L_6:
        /*0028*/ 	.word	index@(_Z22VerticalConvolutionGPUPKhiiPi)
        /*002c*/ 	.word	0x00000000


	//----- nvinfo : EIATTR_MIN_STACK_SIZE
	.align		4
.L_7:
        /*0030*/ 	.byte	0x04, 0x12
        /*0032*/ 	.short	(.L_9 - .L_8)
	.align		4
.L_8:
        /*0034*/ 	.word	index@(_Z22VerticalConvolutionGPUPKhiiPi)
        /*0038*/ 	.word	0x00000000


	//----- nvinfo : EIATTR_MIN_STACK_SIZE
	.align		4
.L_9:
        /*003c*/ 	.byte	0x04, 0x12
        /*003e*/ 	.short	(.L_11 - .L_10)
	.align		4
.L_10:
        /*0040*/ 	.word	index@(_Z24HorizontalConvolutionGPUPKhiiPi)
        /*0044*/ 	.word	0x00000000
.L_11:


//--------------------- .nv.compat                --------------------------
	.section	.nv.compat,"",@"SHT_CUDA_COMPAT_INFO"
	.align	4
        /*0000*/ 	.byte	0x02, 0x09, 0x00, 0x00, 0x02, 0x02, 0x01, 0x00, 0x02, 0x05, 0x05, 0x00, 0x03, 0x07, 0x01, 0x01
        /*0010*/ 	.byte	0x02, 0x03, 0x00, 0x00, 0x02, 0x06, 0x01, 0x00, 0x04, 0x0b, 0x08, 0x00, 0x09, 0x00, 0x00, 0x00
        /*0020*/ 	.byte	0x00, 0x00, 0x00, 0x00


//--------------------- .nv.info._Z22VerticalConvolutionGPUPKhiiPi --------------------------
	.section	.nv.info._Z22VerticalConvolutionGPUPKhiiPi,"",@"SHT_CUDA_INFO"
	.sectionflags	@""
	.align	4


	//----- nvinfo : EIATTR_CUDA_API_VERSION
	.align		4
        /*0000*/ 	.byte	0x04, 0x37
        /*0002*/ 	.short	(.L_13 - .L_12)
.L_12:
        /*0004*/ 	.word	0x00000082


	//----- nvinfo : EIATTR_KPARAM_INFO
	.align		4
.L_13:
        /*0008*/ 	.byte	0x04, 0x17
        /*000a*/ 	.short	(.L_15 - .L_14)
.L_14:
        /*000c*/ 	.word	0x00000000
        /*0010*/ 	.short	0x0003
        /*0012*/ 	.short	0x0010
        /*0014*/ 	.byte	0x00, 0xf5, 0x21, 0x00


	//----- nvinfo : EIATTR_KPARAM_INFO
	.align		4
.L_15:
        /*0018*/ 	.byte	0x04, 0x17
        /*001a*/ 	.short	(.L_17 - .L_16)
.L_16:
        /*001c*/ 	.word	0x00000000
        /*0020*/ 	.short	0x0002
        /*0022*/ 	.short	0x000c
        /*0024*/ 	.byte	0x00, 0xf0, 0x11, 0x00


	//----- nvinfo : EIATTR_KPARAM_INFO
	.align		4
.L_17:
        /*0028*/ 	.byte	0x04, 0x17
        /*002a*/ 	.short	(.L_19 - .L_18)
.L_18:
        /*002c*/ 	.word	0x00000000
        /*0030*/ 	.short	0x0001
        /*0032*/ 	.short	0x0008
        /*0034*/ 	.byte	0x00, 0xf0, 0x11, 0x00


	//----- nvinfo : EIATTR_KPARAM_INFO
	.align		4
.L_19:
        /*0038*/ 	.byte	0x04, 0x17
        /*003a*/ 	.short	(.L_21 - .L_20)
.L_20:
        /*003c*/ 	.word	0x00000000
        /*0040*/ 	.short	0x0000
        /*0042*/ 	.short	0x0000
        /*0044*/ 	.byte	0x00, 0xf5, 0x21, 0x00


	//----- nvinfo : EIATTR_SPARSE_MMA_MASK
	.align		4
.L_21:
        /*0048*/ 	.byte	0x03, 0x50
        /*004a*/ 	.short	0x0000


	//----- nvinfo : EIATTR_MAXREG_COUNT
	.align		4
        /*004c*/ 	.byte	0x03, 0x1b
        /*004e*/ 	.short	0x00ff


	//----- nvinfo : EIATTR_MERCURY_ISA_VERSION
	.align		4
        /*0050*/ 	.byte	0x03, 0x5f
        /*0052*/ 	.short	0x0101


	//----- nvinfo : EIATTR_VRC_CTA_INIT_COUNT
	.align		4
        /*0054*/ 	.byte	0x02, 0x4a
	.zero		1
	.zero		1


	//----- nvinfo : EIATTR_EXIT_INSTR_OFFSETS
	.align		4
        /*0058*/ 	.byte	0x04, 0x1c
        /*005a*/ 	.short	(.L_23 - .L_22)


	//   ....[0]....
.L_22:
        /*005c*/ 	.word	0x000000b0


	//   ....[1]....
        /*0060*/ 	.word	0x00000170


	//   ....[2]....
        /*0064*/ 	.word	0x000002c0


	//   ....[3]....
        /*0068*/ 	.word	0x00000380


	//----- nvinfo : EIATTR_CRS_STACK_SIZE
	.align		4
.L_23:
        /*006c*/ 	.byte	0x04, 0x1e
        /*006e*/ 	.short	(.L_25 - .L_24)
.L_24:
        /*0070*/ 	.word	0x00000000


	//----- nvinfo : EIATTR_CBANK_PARAM_SIZE
	.align		4
.L_25:
        /*0074*/ 	.byte	0x03, 0x19
        /*0076*/ 	.short	0x0018


	//----- nvinfo : EIATTR_PARAM_CBANK
	.align		4
        /*0078*/ 	.byte	0x04, 0x0a
        /*007a*/ 	.short	(.L_27 - .L_26)
	.align		4
.L_26:
        /*007c*/ 	.word	index@(.nv.constant0._Z22VerticalConvolutionGPUPKhiiPi)
        /*0080*/ 	.short	0x0380
        /*0082*/ 	.short	0x0018


	//----- nvinfo : EIATTR_SW_WAR
	.align		4
.L_27:
        /*0084*/ 	.byte	0x04, 0x36
        /*0086*/ 	.short	(.L_29 - .L_28)
.L_28:
        /*0088*/ 	.word	0x00000008
.L_29:


//--------------------- .nv.info._Z24HorizontalConvolutionGPUPKhiiPi --------------------------
	.section	.nv.info._Z24HorizontalConvolutionGPUPKhiiPi,"",@"SHT_CUDA_INFO"
	.sectionflags	@""
	.align	4


	//----- nvinfo : EIATTR_CUDA_API_VERSION
	.align		4
        /*0000*/ 	.byte	0x04, 0x37
        /*0002*/ 	.short	(.L_31 - .L_30)
.L_30:
        /*0004*/ 	.word	0x00000082


	//----- nvinfo : EIATTR_KPARAM_INFO
	.align		4
.L_31:
        /*0008*/ 	.byte	0x04, 0x17
        /*000a*/ 	.short	(.L_33 - .L_32)
.L_32:
        /*000c*/ 	.word	0x00000000
        /*0010*/ 	.short	0x0003
        /*0012*/ 	.short	0x0010
        /*0014*/ 	.byte	0x00, 0xf5, 0x21, 0x00


	//----- nvinfo : EIATTR_KPARAM_INFO
	.align		4
.L_33:
        /*0018*/ 	.byte	0x04, 0x17
        /*001a*/ 	.short	(.L_35 - .L_34)
.L_34:
        /*001c*/ 	.word	0x00000000
        /*0020*/ 	.short	0x0002
        /*0022*/ 	.short	0x000c
        /*0024*/ 	.byte	0x00, 0xf0, 0x11, 0x00


	//----- nvinfo : EIATTR_KPARAM_INFO
	.align		4
.L_35:
        /*0028*/ 	.byte	0x04, 0x17
        /*002a*/ 	.short	(.L_37 - .L_36)
.L_36:
        /*002c*/ 	.word	0x00000000
        /*0030*/ 	.short	0x0001
        /*0032*/ 	.short	0x0008
        /*0034*/ 	.byte	0x00, 0xf0, 0x11, 0x00


	//----- nvinfo : EIATTR_KPARAM_INFO
	.align		4
.L_37:
        /*0038*/ 	.byte	0x04, 0x17
        /*003a*/ 	.short	(.L_39 - .L_38)
.L_38:
        /*003c*/ 	.word	0x00000000
        /*0040*/ 	.short	0x0000
        /*0042*/ 	.short	0x0000
        /*0044*/ 	.byte	0x00, 0xf5, 0x21, 0x00


	//----- nvinfo : EIATTR_SPARSE_MMA_MASK
	.align		4
.L_39:
        /*0048*/ 	.byte	0x03, 0x50
        /*004a*/ 	.short	0x0000


	//----- nvinfo : EIATTR_MAXREG_COUNT
	.align		4
        /*004c*/ 	.byte	0x03, 0x1b
        /*004e*/ 	.short	0x00ff


	//----- nvinfo : EIATTR_MERCURY_ISA_VERSION
	.align		4
        /*0050*/ 	.byte	0x03, 0x5f
        /*0052*/ 	.short	0x0101


	//----- nvinfo : EIATTR_VRC_CTA_INIT_COUNT
	.align		4
        /*0054*/ 	.byte	0x02, 0x4a
	.zero		1
	.zero		1


	//----- nvinfo : EIATTR_EXIT_INSTR_OFFSETS
	.align		4
        /*0058*/ 	.byte	0x04, 0x1c
        /*005a*/ 	.short	(.L_41 - .L_40)


	//   ....[0]....
.L_40:
        /*005c*/ 	.word	0x000000b0


	//   ....[1]....
        /*0060*/ 	.word	0x00000180


	//   ....[2]....
        /*0064*/ 	.word	0x00000270


	//   ....[3]....
        /*0068*/ 	.word	0x00000310


	//----- nvinfo : EIATTR_CRS_STACK_SIZE
	.align		4
.L_41:
        /*006c*/ 	.byte	0x04, 0x1e
        /*006e*/ 	.short	(.L_43 - .L_42)
.L_42:
        /*0070*/ 	.word	0x00000000


	//----- nvinfo : EIATTR_CBANK_PARAM_SIZE
	.align		4
.L_43:
        /*0074*/ 	.byte	0x03, 0x19
        /*0076*/ 	.short	0x0018


	//----- nvinfo : EIATTR_PARAM_CBANK
	.align		4
        /*0078*/ 	.byte	0x04, 0x0a
        /*007a*/ 	.short	(.L_45 - .L_44)
	.align		4
.L_44:
        /*007c*/ 	.word	index@(.nv.constant0._Z24HorizontalConvolutionGPUPKhiiPi)
        /*0080*/ 	.short	0x0380
        /*0082*/ 	.short	0x0018


	//----- nvinfo : EIATTR_SW_WAR
	.align		4
.L_45:
        /*0084*/ 	.byte	0x04, 0x36
        /*0086*/ 	.short	(.L_47 - .L_46)
.L_46:
        /*0088*/ 	.word	0x00000008
.L_47:


//--------------------- .nv.callgraph             --------------------------
	.section	.nv.callgraph,"",@"SHT_CUDA_CALLGRAPH"
	.align	4
	.sectionentsize	8
	.align		4
        /*0000*/ 	.word	0x00000000
	.align		4
        /*0004*/ 	.word	0xffffffff
	.align		4
        /*0008*/ 	.word	0x00000000
	.align		4
        /*000c*/ 	.word	0xfffffffe
	.align		4
        /*0010*/ 	.word	0x00000000
	.align		4
        /*0014*/ 	.word	0xfffffffd
	.align		4
        /*0018*/ 	.word	0x00000000
	.align		4
        /*001c*/ 	.word	0xfffffffc


//--------------------- .text._Z22VerticalConvolutionGPUPKhiiPi --------------------------
	.section	.text._Z22VerticalConvolutionGPUPKhiiPi,"ax",@progbits
	.align	128
        .global         _Z22VerticalConvolutionGPUPKhiiPi
        .type           _Z22VerticalConvolutionGPUPKhiiPi,@function
        .size           _Z22VerticalConvolutionGPUPKhiiPi,(.L_x_6 - _Z22VerticalConvolutionGPUPKhiiPi)
        .other          _Z22VerticalConvolutionGPUPKhiiPi,@"STO_CUDA_ENTRY STV_DEFAULT"
_Z22VerticalConvolutionGPUPKhiiPi:
.text._Z22VerticalConvolutionGPUPKhiiPi:
[----:B------:R-:W-:Y:S01]  /*0000*/  LDC R1, c[0x0][0x37c] ;  /* 0x0000df00ff017b82 */ /* 0x000fe20000000800 */
[----:B------:R-:W0:Y:S07]  /*0010*/  S2R R2, SR_TID.X ;  /* 0x0000000000027919 */ /* 0x000e2e0000002100 */
[----:B------:R-:W1:Y:S01]  /*0020*/  LDC R0, c[0x0][0x364] ;  /* 0x0000d900ff007b82 */ /* 0x000e620000000800 */
[----:B------:R-:W1:Y:S07]  /*0030*/  S2R R3, SR_TID.Y ;  /* 0x0000000000037919 */ /* 0x000e6e0000002200 */
[----:B------:R-:W0:Y:S08]  /*0040*/  S2UR UR5, SR_CTAID.X ;  /* 0x00000000000579c3 */ /* 0x000e300000002500 */
[----:B------:R-:W0:Y:S08]  /*0050*/  LDC R7, c[0x0][0x360] ;  /* 0x0000d800ff077b82 */ /* 0x000e300000000800 */
[----:B------:R-:W2:Y:S08]  /*0060*/  LDC R9, c[0x0][0x38c] ;  /* 0x0000e300ff097b82 */ /* 0x000eb00000000800 */
[----:B------:R-:W1:Y:S01]  /*0070*/  S2UR UR4, SR_CTAID.Y ;  /* 0x00000000000479c3 */ /* 0x000e620000002600 */
[----:B0-----:R-:W-:-:S05]  /*0080*/  IMAD R7, R7, UR5, R2 ;  /* 0x0000000507077c24 */ /* 0x001fca000f8e0202 */
[----:B--2---:R-:W-:Y:S01]  /*0090*/  ISETP.GE.AND P0, PT, R7, R9, PT ;  /* 0x000000090700720c */ /* 0x004fe20003f06270 */
[----:B-1----:R-:W-:-:S12]  /*00a0*/  IMAD R0, R0, UR4, R3 ;  /* 0x0000000400007c24 */ /* 0x002fd8000f8e0203 */
[----:B------:R-:W-:Y:S05]  /*00b0*/  @P0 EXIT ;  /* 0x000000000000094d */ /* 0x000fea0003800000 */
[----:B------:R-:W-:Y:S01]  /*00c0*/  ISETP.NE.AND P0, PT, R0, RZ, PT ;  /* 0x000000ff0000720c */ /* 0x000fe20003f05270 */
[----:B------:R-:W0:-:S12]  /*00d0*/  LDCU.64 UR4, c[0x0][0x358] ;  /* 0x00006b00ff0477ac */ /* 0x000e180008000a00 */
[----:B------:R-:W-:Y:S05]  /*00e0*/  @P0 BRA `(.L_x_0) ;  /* 0x0000000000240947 */ /* 0x000fea0003800000 */
[----:B------:R-:W1:Y:S01]  /*00f0*/  LDCU.64 UR6, c[0x0][0x380] ;  /* 0x00007000ff0677ac */ /* 0x000e620008000a00 */
[----:B------:R-:W-:Y:S01]  /*0100*/  IMAD.IADD R0, R7, 0x1, R9 ;  /* 0x0000000107007824 */ /* 0x000fe200078e0209 */
[----:B------:R-:W2:Y:S04]  /*0110*/  LDC.64 R2, c[0x0][0x390] ;  /* 0x0000e400ff027b82 */ /* 0x000ea80000000a00 */
[----:B-1----:R-:W-:-:S04]  /*0120*/  IADD3 R4, P0, PT, R0, UR6, RZ ;  /* 0x0000000600047c10 */ /* 0x002fc8000ff1e0ff */
[----:B------:R-:W-:-:S06]  /*0130*/  LEA.HI.X.SX32 R5, R0, UR7, 0x1, P0 ;  /* 0x0000000700057c11 */ /* 0x000fcc00080f0eff */
[----:B0-----:R-:W3:Y:S01]  /*0140*/  LDG.E.U8 R5, desc[UR4][R4.64] ;  /* 0x0000000404057981 */ /* 0x001ee2000c1e1100 */
[----:B--2---:R-:W-:-:S05]  /*0150*/  IMAD.WIDE R2, R7, 0x4, R2 ;  /* 0x0000000407027825 */ /* 0x004fca00078e0202 */
[----:B---3--:R-:W-:Y:S01]  /*0160*/  STG.E desc[UR4][R2.64], R5 ;  /* 0x0000000502007986 */ /* 0x008fe2000c101904 */
[----:B------:R-:W-:Y:S05]  /*0170*/  EXIT ;  /* 0x000000000000794d */ /* 0x000fea0003800000 */
.L_x_0:
[----:B------:R-:W1:Y:S02]  /*0180*/  LDC R2, c[0x0][0x388] ;  /* 0x0000e200ff027b82 */ /* 0x000e640000000800 */
[----:B-1----:R-:W-:-:S05]  /*0190*/  VIADD R3, R2, 0xffffffff ;  /* 0xffffffff02037836 */ /* 0x002fca0000000000 */
[----:B------:R-:W-:-:S13]  /*01a0*/  ISETP.GE.AND P0, PT, R0, R3, PT ;  /* 0x000000030000720c */ /* 0x000fda0003f06270 */
[----:B------:R-:W-:Y:S05]  /*01b0*/  @P0 BRA `(.L_x_1) ;  /* 0x0000000000440947 */ /* 0x000fea0003800000 */
[----:B------:R-:W1:Y:S01]  /*01c0*/  LDCU.64 UR6, c[0x0][0x380] ;  /* 0x00007000ff0677ac */ /* 0x000e620008000a00 */
[C---:B------:R-:W-:Y:S01]  /*01d0*/  IMAD R2, R0.reuse, R9, R9 ;  /* 0x0000000900027224 */ /* 0x040fe200078e0209 */
[----:B------:R-:W-:-:S03]  /*01e0*/  IADD3 R0, PT, PT, R0, -0x1, RZ ;  /* 0xffffffff00007810 */ /* 0x000fc60007ffe0ff */
[----:B------:R-:W-:Y:S02]  /*01f0*/  IMAD.IADD R2, R7, 0x1, R2 ;  /* 0x0000000107027824 */ /* 0x000fe400078e0202 */
[----:B------:R-:W-:-:S05]  /*0200*/  IMAD R0, R0, R9, R7 ;  /* 0x0000000900007224 */ /* 0x000fca00078e0207 */
[----:B-1----:R-:W-:Y:S02]  /*0210*/  IADD3 R6, P1, PT, R0, UR6, RZ ;  /* 0x0000000600067c10 */ /* 0x002fe4000ff3e0ff */
[----:B------:R-:W-:Y:S02]  /*0220*/  IADD3 R4, P0, PT, R2, UR6, RZ ;  /* 0x0000000602047c10 */ /* 0x000fe4000ff1e0ff */
[----:B------:R-:W-:Y:S02]  /*0230*/  LEA.HI.X.SX32 R7, R0, UR7, 0x1, P1 ;  /* 0x0000000700077c11 */ /* 0x000fe400088f0eff */
[----:B------:R-:W-:Y:S02]  /*0240*/  LEA.HI.X.SX32 R5, R2, UR7, 0x1, P0 ;  /* 0x0000000702057c11 */ /* 0x000fe400080f0eff */
[----:B------:R-:W1:Y:S02]  /*0250*/  LDC.64 R2, c[0x0][0x390] ;  /* 0x0000e400ff027b82 */ /* 0x000e640000000a00 */
[----:B0-----:R-:W2:Y:S04]  /*0260*/  LDG.E.U8 R7, desc[UR4][R6.64] ;  /* 0x0000000406077981 */ /* 0x001ea8000c1e1100 */
[----:B------:R-:W2:Y:S01]  /*0270*/  LDG.E.U8 R4, desc[UR4][R4.64] ;  /* 0x0000000404047981 */ /* 0x000ea2000c1e1100 */
[----:B------:R-:W-:-:S05]  /*0280*/  IADD3 R9, PT, PT, R0, R9, RZ ;  /* 0x0000000900097210 */ /* 0x000fca0007ffe0ff */
[----:B-1----:R-:W-:-:S04]  /*0290*/  IMAD.WIDE R2, R9, 0x4, R2 ;  /* 0x0000000409027825 */ /* 0x002fc800078e0202 */
[----:B--2---:R-:W-:-:S05]  /*02a0*/  IMAD.IADD R9, R4, 0x1, -R7 ;  /* 0x0000000104097824 */ /* 0x004fca00078e0a07 */
[----:B------:R-:W-:Y:S01]  /*02b0*/  STG.E desc[UR4][R2.64], R9 ;  /* 0x0000000902007986 */ /* 0x000fe2000c101904 */
[----:B------:R-:W-:Y:S05]  /*02c0*/  EXIT ;  /* 0x000000000000794d */ /* 0x000fea0003800000 */
.L_x_1:
[----:B------:R-:W1:Y:S01]  /*02d0*/  LDCU.64 UR6, c[0x0][0x380] ;  /* 0x00007000ff0677ac */ /* 0x000e620008000a00 */
[----:B------:R-:W-:Y:S02]  /*02e0*/  IADD3 R0, PT, PT, R2, -0x2, RZ ;  /* 0xfffffffe02007810 */ /* 0x000fe40007ffe0ff */
[----:B------:R-:W2:Y:S03]  /*02f0*/  LDC.64 R2, c[0x0][0x390] ;  /* 0x0000e400ff027b82 */ /* 0x000ea60000000a00 */
[----:B------:R-:W-:-:S05]  /*0300*/  IMAD R0, R0, R9, R7 ;  /* 0x0000000900007224 */ /* 0x000fca00078e0207 */
[----:B-1----:R-:W-:-:S04]  /*0310*/  IADD3 R4, P0, PT, R0, UR6, RZ ;  /* 0x0000000600047c10 */ /* 0x002fc8000ff1e0ff */
[----:B------:R-:W-:-:S05]  /*0320*/  LEA.HI.X.SX32 R5, R0, UR7, 0x1, P0 ;  /* 0x0000000700057c11 */ /* 0x000fca00080f0eff */
[----:B0-----:R-:W3:Y:S01]  /*0330*/  LDG.E.U8 R4, desc[UR4][R4.64] ;  /* 0x0000000404047981 */ /* 0x001ee2000c1e1100 */
[----:B------:R-:W-:-:S04]  /*0340*/  IMAD.IADD R7, R0, 0x1, R9 ;  /* 0x0000000100077824 */ /* 0x000fc800078e0209 */
[----:B--2---:R-:W-:Y:S01]  /*0350*/  IMAD.WIDE R2, R7, 0x4, R2 ;  /* 0x0000000407027825 */ /* 0x004fe200078e0202 */
[----:B---3--:R-:W-:-:S05]  /*0360*/  IADD3 R7, PT, PT, -R4, RZ, RZ ;  /* 0x000000ff04077210 */ /* 0x008fca0007ffe1ff */
[----:B------:R-:W-:Y:S01]  /*0370*/  STG.E desc[UR4][R2.64], R7 ;  /* 0x0000000702007986 */ /* 0x000fe2000c101904 */
[----:B------:R-:W-:Y:S05]  /*0380*/  EXIT ;  /* 0x000000000000794d */ /* 0x000fea0003800000 */
.L_x_2:
[----:B------:R-:W-:-:S00]  /*0390*/  BRA `(.L_x_2) ;  /* 0xfffffffc00fc7947 */ /* 0x000fc0000383ffff */
[----:B------:R-:W-:-:S00]  /*03a0*/  NOP ;  /* 0x0000000000007918 */ /* 0x000fc00000000000 */
        /* <DEDUP_REMOVED lines=13> */
.L_x_6:


//--------------------- .text._Z24HorizontalConvolutionGPUPKhiiPi --------------------------
	.section	.text._Z24HorizontalConvolutionGPUPKhiiPi,"ax",@progbits
	.align	128
        .global         _Z24HorizontalConvolutionGPUPKhiiPi
        .type           _Z24HorizontalConvolutionGPUPKhiiPi,@function
        .size           _Z24HorizontalConvolutionGPUPKhiiPi,(.L_x_7 - _Z24HorizontalConvolutionGPUPKhiiPi)
        .other          _Z24HorizontalConvolutionGPUPKhiiPi,@"STO_CUDA_ENTRY STV_DEFAULT"
_Z24HorizontalConvolutionGPUPKhiiPi:
.text._Z24HorizontalConvolutionGPUPKhiiPi:
[----:B------:R-:W-:Y:S01]  /*0000*/  LDC R1, c[0x0][0x37c] ;  /* 0x0000df00ff017b82 */ /* 0x000fe20000000800 */
[----:B------:R-:W0:Y:S07]  /*0010*/  S2R R3, SR_TID.Y ;  /* 0x0000000000037919 */ /* 0x000e2e0000002200 */
[----:B------:R-:W0:Y:S01]  /*0020*/  S2UR UR4, SR_CTAID.Y ;  /* 0x00000000000479c3 */ /* 0x000e220000002600 */
[----:B------:R-:W1:Y:S01]  /*0030*/  LDCU UR6, c[0x0][0x388] ;  /* 0x00007100ff0677ac */ /* 0x000e620008000800 */
[----:B------:R-:W2:Y:S06]  /*0040*/  S2R R5, SR_TID.X ;  /* 0x0000000000057919 */ /* 0x000eac0000002100 */
[----:B------:R-:W0:Y:S08]  /*0050*/  LDC R0, c[0x0][0x364] ;  /* 0x0000d900ff007b82 */ /* 0x000e300000000800 */
[----:B------:R-:W2:Y:S08]  /*0060*/  S2UR UR5, SR_CTAID.X ;  /* 0x00000000000579c3 */ /* 0x000eb00000002500 */
[----:B------:R-:W2:Y:S01]  /*0070*/  LDC R2, c[0x0][0x360] ;  /* 0x0000d800ff027b82 */ /* 0x000ea20000000800 */
[----:B0-----:R-:W-:-:S05]  /*0080*/  IMAD R0, R0, UR4, R3 ;  /* 0x0000000400007c24 */ /* 0x001fca000f8e0203 */
[----:B-1----:R-:W-:Y:S01]  /*0090*/  ISETP.GE.AND P0, PT, R0, UR6, PT ;  /* 0x0000000600007c0c */ /* 0x002fe2000bf06270 */
[----:B--2---:R-:W-:-:S12]  /*00a0*/  IMAD R3, R2, UR5, R5 ;  /* 0x0000000502037c24 */ /* 0x004fd8000f8e0205 */
[----:B------:R-:W-:Y:S05]  /*00b0*/  @P0 EXIT ;  /* 0x000000000000094d */ /* 0x000fea0003800000 */
[----:B------:R-:W-:Y:S01]  /*00c0*/  ISETP.NE.AND P0, PT, R3, RZ, PT ;  /* 0x000000ff0300720c */ /* 0x000fe20003f05270 */
[----:B------:R-:W0:-:S12]  /*00d0*/  LDCU.64 UR4, c[0x0][0x358] ;  /* 0x00006b00ff0477ac */ /* 0x000e180008000a00 */
[----:B------:R-:W-:Y:S05]  /*00e0*/  @P0 BRA `(.L_x_3) ;  /* 0x0000000000280947 */ /* 0x000fea0003800000 */
[----:B------:R-:W1:Y:S01]  /*00f0*/  LDCU UR6, c[0x0][0x38c] ;  /* 0x00007180ff0677ac */ /* 0x000e620008000800 */
[----:B------:R-:W2:Y:S01]  /*0100*/  LDC.64 R2, c[0x0][0x390] ;  /* 0x0000e400ff027b82 */ /* 0x000ea20000000a00 */
[----:B------:R-:W3:Y:S01]  /*0110*/  LDCU.64 UR8, c[0x0][0x380] ;  /* 0x00007000ff0877ac */ /* 0x000ee20008000a00 */
[----:B-1----:R-:W-:-:S05]  /*0120*/  IMAD R7, R0, UR6, RZ ;  /* 0x0000000600077c24 */ /* 0x002fca000f8e02ff */
[----:B---3--:R-:W-:-:S04]  /*0130*/  IADD3 R4, P0, PT, R7, UR8, RZ ;  /* 0x0000000807047c10 */ /* 0x008fc8000ff1e0ff */
[----:B------:R-:W-:-:S06]  /*0140*/  LEA.HI.X.SX32 R5, R7, UR9, 0x1, P0 ;  /* 0x0000000907057c11 */ /* 0x000fcc00080f0eff */
[----:B0-----:R-:W3:Y:S01]  /*0150*/  LDG.E.U8 R5, desc[UR4][R4.64+0x1] ;  /* 0x0000010404057981 */ /* 0x001ee2000c1e1100 */
[----:B--2---:R-:W-:-:S05]  /*0160*/  IMAD.WIDE R2, R7, 0x4, R2 ;  /* 0x0000000407027825 */ /* 0x004fca00078e0202 */
[----:B---3--:R-:W-:Y:S01]  /*0170*/  STG.E desc[UR4][R2.64], R5 ;  /* 0x0000000502007986 */ /* 0x008fe2000c101904 */
[----:B------:R-:W-:Y:S05]  /*0180*/  EXIT ;  /* 0x000000000000794d */ /* 0x000fea0003800000 */
.L_x_3:
[----:B------:R-:W1:Y:S02]  /*0190*/  LDC R7, c[0x0][0x38c] ;  /* 0x0000e300ff077b82 */ /* 0x000e640000000800 */
[----:B-1----:R-:W-:-:S05]  /*01a0*/  VIADD R2, R7, 0xffffffff ;  /* 0xffffffff07027836 */ /* 0x002fca0000000000 */
[----:B------:R-:W-:-:S13]  /*01b0*/  ISETP.GE.AND P0, PT, R3, R2, PT ;  /* 0x000000020300720c */ /* 0x000fda0003f06270 */
[----:B------:R-:W-:Y:S05]  /*01c0*/  @P0 BRA `(.L_x_4) ;  /* 0x00000000002c0947 */ /* 0x000fea0003800000 */
[----:B------:R-:W1:Y:S01]  /*01d0*/  LDCU.64 UR6, c[0x0][0x380] ;  /* 0x00007000ff0677ac */ /* 0x000e620008000a00 */
[----:B------:R-:W-:Y:S01]  /*01e0*/  IMAD R7, R0, R7, R3 ;  /* 0x0000000700077224 */ /* 0x000fe200078e0203 */
[----:B------:R-:W2:Y:S04]  /*01f0*/  LDC.64 R4, c[0x0][0x390] ;  /* 0x0000e400ff047b82 */ /* 0x000ea80000000a00 */
[----:B-1----:R-:W-:-:S04]  /*0200*/  IADD3 R2, P0, PT, R7, UR6, RZ ;  /* 0x0000000607027c10 */ /* 0x002fc8000ff1e0ff */
[----:B------:R-:W-:-:S05]  /*0210*/  LEA.HI.X.SX32 R3, R7, UR7, 0x1, P0 ;  /* 0x0000000707037c11 */ /* 0x000fca00080f0eff */
[----:B0-----:R-:W3:Y:S04]  /*0220*/  LDG.E.U8 R0, desc[UR4][R2.64+0x1] ;  /* 0x0000010402007981 */ /* 0x001ee8000c1e1100 */
[----:B------:R-:W3:Y:S01]  /*0230*/  LDG.E.U8 R9, desc[UR4][R2.64+-0x1] ;  /* 0xffffff0402097981 */ /* 0x000ee2000c1e1100 */
[----:B--2---:R-:W-:Y:S01]  /*0240*/  IMAD.WIDE R4, R7, 0x4, R4 ;  /* 0x0000000407047825 */ /* 0x004fe200078e0204 */
[----:B---3--:R-:W-:-:S05]  /*0250*/  IADD3 R9, PT, PT, R0, -R9, RZ ;  /* 0x8000000900097210 */ /* 0x008fca0007ffe0ff */
[----:B------:R-:W-:Y:S01]  /*0260*/  STG.E desc[UR4][R4.64], R9 ;  /* 0x0000000904007986 */ /* 0x000fe2000c101904 */
[----:B------:R-:W-:Y:S05]  /*0270*/  EXIT ;  /* 0x000000000000794d */ /* 0x000fea0003800000 */
.L_x_4:
[----:B------:R-:W1:Y:S01]  /*0280*/  LDCU.64 UR6, c[0x0][0x380] ;  /* 0x00007000ff0677ac */ /* 0x000e620008000a00 */
[----:B------:R-:W-:Y:S01]  /*0290*/  IMAD R7, R0, R7, R7 ;  /* 0x0000000700077224 */ /* 0x000fe200078e0207 */
[----:B------:R-:W2:Y:S04]  /*02a0*/  LDC.64 R2, c[0x0][0x390] ;  /* 0x0000e400ff027b82 */ /* 0x000ea80000000a00 */
[----:B-1----:R-:W-:-:S04]  /*02b0*/  IADD3 R4, P0, PT, R7, UR6, RZ ;  /* 0x0000000607047c10 */ /* 0x002fc8000ff1e0ff */
[----:B------:R-:W-:-:S05]  /*02c0*/  LEA.HI.X.SX32 R5, R7, UR7, 0x1, P0 ;  /* 0x0000000707057c11 */ /* 0x000fca00080f0eff */
[----:B0-----:R-:W3:Y:S01]  /*02d0*/  LDG.E.U8 R4, desc[UR4][R4.64+-0x2] ;  /* 0xfffffe0404047981 */ /* 0x001ee2000c1e1100 */
[----:B--2---:R-:W-:-:S04]  /*02e0*/  IMAD.WIDE R2, R7, 0x4, R2 ;  /* 0x0000000407027825 */ /* 0x004fc800078e0202 */
[----:B---3--:R-:W-:-:S05]  /*02f0*/  IMAD.MOV R7, RZ, RZ, -R4 ;  /* 0x000000ffff077224 */ /* 0x008fca00078e0a04 */
[----:B------:R-:W-:Y:S01]  /*0300*/  STG.E desc[UR4][R2.64+-0x4], R7 ;  /* 0xfffffc0702007986 */ /* 0x000fe2000c101904 */
[----:B------:R-:W-:Y:S05]  /*0310*/  EXIT ;  /* 0x000000000000794d */ /* 0x000fea0003800000 */
.L_x_5:
        /* <DEDUP_REMOVED lines=14> */
.L_x_7:


//--------------------- .nv.shared.reserved.0     --------------------------
	.section	.nv.shared.reserved.0,"aw",@nobits
	.weak		__nv_reservedSMEM_offset_0_alias
	.size		__nv_reservedSMEM_offset_0_alias, 0, 64
	.other		__nv_reservedSMEM_offset_0_alias,@"STO_CUDA_RESERVED_SHARED STV_DEFAULT"
__nv_reservedSMEM_offset_0_alias:
	.zero		0
	.zero		64


//--------------------- .nv.constant0._Z22VerticalConvolutionGPUPKhiiPi --------------------------
	.section	.nv.constant0._Z22VerticalConvolutionGPUPKhiiPi,"a",@progbits
	.sectionflags	@""
	.align	4
.nv.constant0._Z22VerticalConvolutionGPUPKhiiPi:
	.zero		920


//--------------------- .nv.constant0._Z24HorizontalConvolutionGPUPKhiiPi --------------------------
	.section	.nv.constant0._Z24HorizontalConvolutionGPUPKhiiPi,"a",@progbits
	.sectionflags	@""
	.align	4
.nv.constant0._Z24HorizontalConvolutionGPUPKhiiPi:
	.zero		920


//--------------------- SYMBOLS --------------------------

	.type		.nv.reservedSmem.offset0,@object
	.size		.nv.reservedSmem.offset0,0x4
